//
// Generated by NVIDIA NVVM Compiler
//
// Compiler Build ID: CL-36424714
// Cuda compilation tools, release 13.0, V13.0.88
// Based on NVVM 20.0.0
//

.version 9.0
.target sm_100
.address_size 64

	// .globl	optimize_kernel

.visible .entry optimize_kernel(
	.param .u64 .ptr .align 1 optimize_kernel_param_0,
	.param .u64 .ptr .align 1 optimize_kernel_param_1,
	.param .u64 .ptr .align 1 optimize_kernel_param_2,
	.param .u32 optimize_kernel_param_3,
	.param .u32 optimize_kernel_param_4,
	.param .u32 optimize_kernel_param_5,
	.param .f64 optimize_kernel_param_6
)
{
	.reg .pred 	%p<56>;
	.reg .b32 	%r<100>;
	.reg .b64 	%rd<35>;
	.reg .b64 	%fd<60>;

	ld.param.u64 	%rd4, [optimize_kernel_param_1];
	ld.param.u64 	%rd5, [optimize_kernel_param_2];
	ld.param.u32 	%r49, [optimize_kernel_param_3];
	ld.param.u32 	%r51, [optimize_kernel_param_4];
	ld.param.u32 	%r50, [optimize_kernel_param_5];
	mov.u32 	%r52, %ctaid.x;
	mov.u32 	%r53, %ntid.x;
	mov.u32 	%r54, %tid.x;
	mad.lo.s32 	%r1, %r52, %r53, %r54;
	setp.ge.s32 	%p5, %r1, %r51;
	@%p5 bra 	$L__BB0_38;
	cvta.to.global.u64 	%rd6, %rd5;
	cvta.to.global.u64 	%rd7, %rd4;
	mul.lo.s32 	%r56, %r1, 7;
	mul.wide.s32 	%rd8, %r56, 8;
	add.s64 	%rd1, %rd7, %rd8;
	ld.global.nc.f64 	%fd34, [%rd1];
	cvt.rmi.s32.f64 	%r2, %fd34;
	ld.global.nc.f64 	%fd1, [%rd1+8];
	ld.global.nc.f64 	%fd2, [%rd1+16];
	ld.global.nc.f64 	%fd3, [%rd1+24];
	ld.global.nc.f64 	%fd4, [%rd1+32];
	ld.global.nc.f64 	%fd35, [%rd1+48];
	cvt.rmi.s32.f64 	%r3, %fd35;
	mul.wide.s32 	%rd9, %r1, 48;
	add.s64 	%rd10, %rd6, %rd9;
	add.s64 	%rd2, %rd10, 40;
	ld.global.f64 	%fd5, [%rd10+40];
	setp.ge.s32 	%p6, %r2, %r49;
	mov.b32 	%r80, 0;
	mov.f64 	%fd50, %fd5;
	mov.f64 	%fd51, %fd5;
	mov.u32 	%r81, %r80;
	mov.u32 	%r82, %r80;
	@%p6 bra 	$L__BB0_37;
	ld.global.nc.f64 	%fd6, [%rd1+40];
	setp.eq.s32 	%p7, %r50, 0;
	@%p7 bra 	$L__BB0_10;
	div.rn.f64 	%fd7, %fd6, 0d4059000000000000;
	mov.b32 	%r82, 0;
	mov.u32 	%r96, %r2;
	mov.u32 	%r81, %r82;
	mov.u32 	%r80, %r82;
	mov.f64 	%fd51, %fd5;
	mov.f64 	%fd50, %fd5;
$L__BB0_4:
	setp.lt.s32 	%p8, %r2, 1;
	@%p8 bra 	$L__BB0_26;
	mov.b32 	%r88, 0;
$L__BB0_6:
	setp.le.s32 	%p11, %r96, %r88;
	mov.pred 	%p55, 0;
	@%p11 bra 	$L__BB0_8;
	ld.param.u64 	%rd29, [optimize_kernel_param_0];
	not.b32 	%r59, %r88;
	add.s32 	%r60, %r96, %r59;
	cvta.to.global.u64 	%rd11, %rd29;
	mul.wide.s32 	%rd12, %r60, 8;
	add.s64 	%rd13, %rd11, %rd12;
	ld.global.nc.f64 	%fd36, [%rd13];
	setp.leu.f64 	%p55, %fd36, %fd1;
$L__BB0_8:
	add.s32 	%r88, %r88, 1;
	setp.lt.s32 	%p12, %r88, %r2;
	and.pred  	%p13, %p12, %p55;
	@%p13 bra 	$L__BB0_6;
	setp.lt.s32 	%p14, %r96, %r49;
	and.pred  	%p15, %p55, %p14;
	@%p15 bra 	$L__BB0_27;
	bra.uni 	$L__BB0_36;
$L__BB0_10:
	mov.b32 	%r82, 0;
	mov.u32 	%r83, %r2;
	mov.u32 	%r81, %r82;
	mov.u32 	%r80, %r82;
	mov.f64 	%fd51, %fd5;
	mov.f64 	%fd50, %fd5;
$L__BB0_11:
	setp.lt.s32 	%p31, %r2, 1;
	@%p31 bra 	$L__BB0_39;
	mov.b32 	%r75, 0;
$L__BB0_13:
	setp.le.s32 	%p34, %r83, %r75;
	mov.pred 	%p54, 0;
	@%p34 bra 	$L__BB0_15;
	ld.param.u64 	%rd32, [optimize_kernel_param_0];
	not.b32 	%r66, %r75;
	add.s32 	%r67, %r83, %r66;
	cvta.to.global.u64 	%rd20, %rd32;
	mul.wide.s32 	%rd21, %r67, 8;
	add.s64 	%rd22, %rd20, %rd21;
	ld.global.nc.f64 	%fd40, [%rd22];
	setp.leu.f64 	%p54, %fd40, %fd1;
$L__BB0_15:
	add.s32 	%r75, %r75, 1;
	setp.lt.s32 	%p35, %r75, %r2;
	and.pred  	%p36, %p35, %p54;
	@%p36 bra 	$L__BB0_13;
	setp.lt.s32 	%p37, %r83, %r49;
	and.pred  	%p38, %p54, %p37;
	mov.u32 	%r76, %r83;
	@%p38 bra 	$L__BB0_17;
	bra.uni 	$L__BB0_25;
$L__BB0_17:
	ld.param.u64 	%rd33, [optimize_kernel_param_0];
	cvta.to.global.u64 	%rd23, %rd33;
	mul.wide.s32 	%rd24, %r76, 8;
	add.s64 	%rd25, %rd23, %rd24;
	ld.global.nc.f64 	%fd10, [%rd25];
	setp.lt.f64 	%p39, %fd10, %fd2;
	@%p39 bra 	$L__BB0_24;
	setp.ltu.f64 	%p40, %fd10, %fd2;
	@%p40 bra 	$L__BB0_25;
	ld.param.f64 	%fd44, [optimize_kernel_param_6];
	setp.lt.s32 	%p41, %r3, 1;
	add.s32 	%r81, %r81, 1;
	add.s32 	%r68, %r49, -1;
	setp.ge.s32 	%p42, %r76, %r68;
	or.pred  	%p43, %p41, %p42;
	setp.gt.f64 	%p44, %fd44, %fd50;
	or.pred  	%p45, %p43, %p44;
	mov.u32 	%r83, %r76;
	@%p45 bra 	$L__BB0_25;
	ld.param.f64 	%fd48, [optimize_kernel_param_6];
	mov.b32 	%r78, 0;
$L__BB0_21:
	ld.param.u64 	%rd34, [optimize_kernel_param_0];
	add.s32 	%r83, %r76, 1;
	add.s32 	%r80, %r80, 1;
	sub.f64 	%fd50, %fd50, %fd48;
	cvta.to.global.u64 	%rd26, %rd34;
	mul.wide.s32 	%rd27, %r76, 8;
	add.s64 	%rd28, %rd26, %rd27;
	ld.global.nc.f64 	%fd41, [%rd28+8];
	setp.ltu.f64 	%p46, %fd41, %fd3;
	@%p46 bra 	$L__BB0_23;
	fma.rn.f64 	%fd50, %fd3, %fd48, %fd50;
	add.s32 	%r82, %r82, 1;
	max.f64 	%fd51, %fd50, %fd51;
	bra.uni 	$L__BB0_25;
$L__BB0_23:
	mul.f64 	%fd48, %fd4, %fd48;
	add.s32 	%r78, %r78, 1;
	setp.ge.s32 	%p47, %r78, %r3;
	add.s32 	%r70, %r49, -1;
	setp.ge.s32 	%p48, %r83, %r70;
	or.pred  	%p49, %p47, %p48;
	setp.gt.f64 	%p50, %fd48, %fd50;
	or.pred  	%p51, %p49, %p50;
	mov.u32 	%r76, %r83;
	@%p51 bra 	$L__BB0_25;
	bra.uni 	$L__BB0_21;
$L__BB0_24:
	add.s32 	%r76, %r76, 1;
	setp.lt.s32 	%p52, %r76, %r49;
	@%p52 bra 	$L__BB0_17;
$L__BB0_25:
	add.s32 	%r83, %r83, 1;
	setp.lt.s32 	%p53, %r83, %r49;
	@%p53 bra 	$L__BB0_11;
	bra.uni 	$L__BB0_37;
$L__BB0_26:
	setp.ge.s32 	%p9, %r96, %r49;
	@%p9 bra 	$L__BB0_36;
$L__BB0_27:
	mov.u32 	%r89, %r96;
$L__BB0_28:
	ld.param.u64 	%rd30, [optimize_kernel_param_0];
	cvta.to.global.u64 	%rd14, %rd30;
	mul.wide.s32 	%rd15, %r89, 8;
	add.s64 	%rd16, %rd14, %rd15;
	ld.global.nc.f64 	%fd21, [%rd16];
	setp.geu.f64 	%p16, %fd21, %fd2;
	@%p16 bra 	$L__BB0_30;
	add.s32 	%r89, %r89, 1;
	setp.lt.s32 	%p29, %r89, %r49;
	@%p29 bra 	$L__BB0_28;
	bra.uni 	$L__BB0_36;
$L__BB0_30:
	setp.ltu.f64 	%p17, %fd21, %fd2;
	@%p17 bra 	$L__BB0_36;
	setp.lt.s32 	%p18, %r3, 1;
	add.s32 	%r81, %r81, 1;
	mul.f64 	%fd54, %fd7, %fd50;
	add.s32 	%r61, %r49, -1;
	setp.ge.s32 	%p19, %r89, %r61;
	or.pred  	%p20, %p18, %p19;
	setp.gt.f64 	%p21, %fd54, %fd50;
	or.pred  	%p22, %p20, %p21;
	mov.u32 	%r96, %r89;
	@%p22 bra 	$L__BB0_36;
	mov.b32 	%r91, 0;
$L__BB0_33:
	ld.param.u64 	%rd31, [optimize_kernel_param_0];
	add.s32 	%r96, %r89, 1;
	add.s32 	%r80, %r80, 1;
	sub.f64 	%fd50, %fd50, %fd54;
	cvta.to.global.u64 	%rd17, %rd31;
	mul.wide.s32 	%rd18, %r89, 8;
	add.s64 	%rd19, %rd17, %rd18;
	ld.global.nc.f64 	%fd38, [%rd19+8];
	setp.ltu.f64 	%p23, %fd38, %fd3;
	@%p23 bra 	$L__BB0_35;
	fma.rn.f64 	%fd50, %fd3, %fd54, %fd50;
	add.s32 	%r82, %r82, 1;
	max.f64 	%fd51, %fd50, %fd51;
	bra.uni 	$L__BB0_36;
$L__BB0_35:
	mul.f64 	%fd54, %fd4, %fd54;
	add.s32 	%r91, %r91, 1;
	setp.lt.s32 	%p24, %r91, %r3;
	add.s32 	%r63, %r49, -1;
	setp.lt.s32 	%p25, %r96, %r63;
	and.pred  	%p26, %p24, %p25;
	setp.leu.f64 	%p27, %fd54, %fd50;
	and.pred  	%p28, %p26, %p27;
	mov.u32 	%r89, %r96;
	@%p28 bra 	$L__BB0_33;
$L__BB0_36:
	add.s32 	%r96, %r96, 1;
	setp.lt.s32 	%p30, %r96, %r49;
	@%p30 bra 	$L__BB0_4;
$L__BB0_37:
	st.global.f64 	[%rd2+-40], %fd50;
	st.global.f64 	[%rd2+-32], %fd51;
	st.global.v2.u32 	[%rd2+-24], {%r80, %r81};
	st.global.u32 	[%rd2+-16], %r82;
	sub.f64 	%fd43, %fd50, %fd5;
	st.global.f64 	[%rd2+-8], %fd43;
$L__BB0_38:
	ret;
$L__BB0_39:
	setp.lt.s32 	%p32, %r83, %r49;
	mov.u32 	%r76, %r83;
	@%p32 bra 	$L__BB0_17;
	bra.uni 	$L__BB0_25;

}


// ===== COMPILED SASS (sm_100) =====

	.target	sm_100

	.elftype	@"ET_EXEC"


//--------------------- .note.nv.tkinfo           --------------------------
	.section	.note.nv.tkinfo,"",@"SHT_NOTE"
	.sectionflags	@"SHF_NOTE_NV_TKINFO"
	.tkinfo
        /*0018*/ 	.word	0x00000002
        /*0030*/ 	.string	""
        /*0030*/ 	.string	"ptxas"
        /*0030*/ 	.string	"Cuda compilation tools, release 13.0, V13.0.88"
        /*0030*/ 	.string	"Build cuda_13.0.r13.0/compiler.36424714_0"
        /*0030*/ 	.string	"-arch sm_100 -m 64 "



//--------------------- .note.nv.cuinfo           --------------------------
	.section	.note.nv.cuinfo,"",@"SHT_NOTE"
	.sectionflags	@"SHF_NOTE_NV_CUINFO"
        /*0018*/ 	.short	0x0002
        /*001a*/ 	.short	0x0064
        /*001c*/ 	.short	0x0082
	.zero		2


//--------------------- .nv.info                  --------------------------
	.section	.nv.info,"",@"SHT_CUDA_INFO"
	.align	4


	//----- nvinfo : EIATTR_REGCOUNT
	.align		4
        /*0000*/ 	.byte	0x04, 0x2f
        /*0002*/ 	.short	(.L_1 - .L_0)
	.align		4
.L_0:
        /*0004*/ 	.word	index@(optimize_kernel)
        /*0008*/ 	.word	0x00000023


	//----- nvinfo : EIATTR_FRAME_SIZE
	.align		4
.L_1:
        /*000c*/ 	.byte	0x04, 0x11
        /*000e*/ 	.short	(.L_3 - .L_2)
	.align		4
.L_2:
        /*0010*/ 	.word	index@($__internal_0_$__cuda_sm20_div_rn_f64_full)
        /*0014*/ 	.word	0x00000000


	//----- nvinfo : EIATTR_FRAME_SIZE
	.align		4
.L_3:
        /*0018*/ 	.byte	0x04, 0x11
        /*001a*/ 	.short	(.L_5 - .L_4)
	.align		4
.L_4:
        /*001c*/ 	.word	index@(optimize_kernel)
        /*0020*/ 	.word	0x00000000


	//----- nvinfo : EIATTR_MIN_STACK_SIZE
	.align		4
.L_5:
        /*0024*/ 	.byte	0x04, 0x12
        /*0026*/ 	.short	(.L_7 - .L_6)
	.align		4
.L_6:
        /*0028*/ 	.word	index@(optimize_kernel)
        /*002c*/ 	.word	0x00000000
.L_7:


//--------------------- .nv.compat                --------------------------
	.section	.nv.compat,"",@"SHT_CUDA_COMPAT_INFO"
	.align	4
        /*0000*/ 	.byte	0x02, 0x09, 0x00, 0x00, 0x02, 0x02, 0x01, 0x00, 0x02, 0x05, 0x05, 0x00, 0x03, 0x07, 0x01, 0x01
        /*0010*/ 	.byte	0x02, 0x03, 0x00, 0x00, 0x02, 0x06, 0x01, 0x00, 0x04, 0x0b, 0x08, 0x00, 0x01, 0x00, 0x00, 0x00
        /*0020*/ 	.byte	0x00, 0x00, 0x00, 0x00


//--------------------- .nv.info.optimize_kernel  --------------------------
	.section	.nv.info.optimize_kernel,"",@"SHT_CUDA_INFO"
	.sectionflags	@""
	.align	4


	//----- nvinfo : EIATTR_CUDA_API_VERSION
	.align		4
        /*0000*/ 	.byte	0x04, 0x37
        /*0002*/ 	.short	(.L_9 - .L_8)
.L_8:
        /*0004*/ 	.word	0x00000082


	//----- nvinfo : EIATTR_KPARAM_INFO
	.align		4
.L_9:
        /*0008*/ 	.byte	0x04, 0x17
        /*000a*/ 	.short	(.L_11 - .L_10)
.L_10:
        /*000c*/ 	.word	0x00000000
        /*0010*/ 	.short	0x0006
        /*0012*/ 	.short	0x0028
        /*0014*/ 	.byte	0x00, 0xf0, 0x21, 0x00


	//----- nvinfo : EIATTR_KPARAM_INFO
	.align		4
.L_11:
        /*0018*/ 	.byte	0x04, 0x17
        /*001a*/ 	.short	(.L_13 - .L_12)
.L_12:
        /*001c*/ 	.word	0x00000000
        /*0020*/ 	.short	0x0005
        /*0022*/ 	.short	0x0020
        /*0024*/ 	.byte	0x00, 0xf0, 0x11, 0x00


	//----- nvinfo : EIATTR_KPARAM_INFO
	.align		4
.L_13:
        /*0028*/ 	.byte	0x04, 0x17
        /*002a*/ 	.short	(.L_15 - .L_14)
.L_14:
        /*002c*/ 	.word	0x00000000
        /*0030*/ 	.short	0x0004
        /*0032*/ 	.short	0x001c
        /*0034*/ 	.byte	0x00, 0xf0, 0x11, 0x00


	//----- nvinfo : EIATTR_KPARAM_INFO
	.align		4
.L_15:
        /*0038*/ 	.byte	0x04, 0x17
        /*003a*/ 	.short	(.L_17 - .L_16)
.L_16:
        /*003c*/ 	.word	0x00000000
        /*0040*/ 	.short	0x0003
        /*0042*/ 	.short	0x0018
        /*0044*/ 	.byte	0x00, 0xf0, 0x11, 0x00


	//----- nvinfo : EIATTR_KPARAM_INFO
	.align		4
.L_17:
        /*0048*/ 	.byte	0x04, 0x17
        /*004a*/ 	.short	(.L_19 - .L_18)
.L_18:
        /*004c*/ 	.word	0x00000000
        /*0050*/ 	.short	0x0002
        /*0052*/ 	.short	0x0010
        /*0054*/ 	.byte	0x00, 0xf5, 0x21, 0x00


	//----- nvinfo : EIATTR_KPARAM_INFO
	.align		4
.L_19:
        /*0058*/ 	.byte	0x04, 0x17
        /*005a*/ 	.short	(.L_21 - .L_20)
.L_20:
        /*005c*/ 	.word	0x00000000
        /*0060*/ 	.short	0x0001
        /*0062*/ 	.short	0x0008
        /*0064*/ 	.byte	0x00, 0xf5, 0x21, 0x00


	//----- nvinfo : EIATTR_KPARAM_INFO
	.align		4
.L_21:
        /*0068*/ 	.byte	0x04, 0x17
        /*006a*/ 	.short	(.L_23 - .L_22)
.L_22:
        /*006c*/ 	.word	0x00000000
        /*0070*/ 	.short	0x0000
        /*0072*/ 	.short	0x0000
        /*0074*/ 	.byte	0x00, 0xf5, 0x21, 0x00


	//----- nvinfo : EIATTR_SPARSE_MMA_MASK
	.align		4
.L_23:
        /*0078*/ 	.byte	0x03, 0x50
        /*007a*/ 	.short	0x0000


	//----- nvinfo : EIATTR_MAXREG_COUNT
	.align		4
        /*007c*/ 	.byte	0x03, 0x1b
        /*007e*/ 	.short	0x00ff


	//----- nvinfo : EIATTR_MERCURY_ISA_VERSION
	.align		4
        /*0080*/ 	.byte	0x03, 0x5f
        /*0082*/ 	.short	0x0101


	//----- nvinfo : EIATTR_VRC_CTA_INIT_COUNT
	.align		4
        /*0084*/ 	.byte	0x02, 0x4a
	.zero		1
	.zero		1


	//----- nvinfo : EIATTR_EXIT_INSTR_OFFSETS
	.align		4
        /*0088*/ 	.byte	0x04, 0x1c
        /*008a*/ 	.short	(.L_25 - .L_24)


	//   ....[0]....
.L_24:
        /*008c*/ 	.word	0x00000070


	//   ....[1]....
        /*0090*/ 	.word	0x00001010


	//----- nvinfo : EIATTR_CRS_STACK_SIZE
	.align		4
.L_25:
        /*0094*/ 	.byte	0x04, 0x1e
        /*0096*/ 	.short	(.L_27 - .L_26)
.L_26:
        /*0098*/ 	.word	0x00000000


	//----- nvinfo : EIATTR_CBANK_PARAM_SIZE
	.align		4
.L_27:
        /*009c*/ 	.byte	0x03, 0x19
        /*009e*/ 	.short	0x0030


	//----- nvinfo : EIATTR_PARAM_CBANK
	.align		4
        /*00a0*/ 	.byte	0x04, 0x0a
        /*00a2*/ 	.short	(.L_29 - .L_28)
	.align		4
.L_28:
        /*00a4*/ 	.word	index@(.nv.constant0.optimize_kernel)
        /*00a8*/ 	.short	0x0380
        /*00aa*/ 	.short	0x0030


	//----- nvinfo : EIATTR_SW_WAR
	.align		4
.L_29:
        /*00ac*/ 	.byte	0x04, 0x36
        /*00ae*/ 	.short	(.L_31 - .L_30)
.L_30:
        /*00b0*/ 	.word	0x00000008
.L_31:


//--------------------- .nv.callgraph             --------------------------
	.section	.nv.callgraph,"",@"SHT_CUDA_CALLGRAPH"
	.align	4
	.sectionentsize	8
	.align		4
        /*0000*/ 	.word	0x00000000
	.align		4
        /*0004*/ 	.word	0xffffffff
	.align		4
        /*0008*/ 	.word	0x00000000
	.align		4
        /*000c*/ 	.word	0xfffffffe
	.align		4
        /*0010*/ 	.word	0x00000000
	.align		4
        /*0014*/ 	.word	0xfffffffd
	.align		4
        /*0018*/ 	.word	0x00000000
	.align		4
        /*001c*/ 	.word	0xfffffffc


//--------------------- .text.optimize_kernel     --------------------------
	.section	.text.optimize_kernel,"ax",@progbits
	.align	128
        .global         optimize_kernel
        .type           optimize_kernel,@function
        .size           optimize_kernel,(.L_x_37 - optimize_kernel)
        .other          optimize_kernel,@"STO_CUDA_ENTRY STV_DEFAULT"
optimize_kernel:
.text.optimize_kernel:
[----:B------:R-:W-:Y:S01]  /*0000*/  LDC R1, c[0x0][0x37c] ;  /* 0x0000df00ff017b82 */ /* 0x000fe20000000800 */
[----:B------:R-:W0:Y:S07]  /*0010*/  S2R R0, SR_TID.X ;  /* 0x0000000000007919 */ /* 0x000e2e0000002100 */
[----:B------:R-:W0:Y:S01]  /*0020*/  S2UR UR4, SR_CTAID.X ;  /* 0x00000000000479c3 */ /* 0x000e220000002500 */
[----:B------:R-:W1:Y:S07]  /*0030*/  LDCU UR5, c[0x0][0x39c] ;  /* 0x00007380ff0577ac */ /* 0x000e6e0008000800 */
[----:B------:R-:W0:Y:S02]  /*0040*/  LDC R7, c[0x0][0x360] ;  /* 0x0000d800ff077b82 */ /* 0x000e240000000800 */
[----:B0-----:R-:W-:-:S05]  /*0050*/  IMAD R7, R7, UR4, R0 ;  /* 0x0000000407077c24 */ /* 0x001fca000f8e0200 */
[----:B-1----:R-:W-:-:S13]  /*0060*/  ISETP.GE.AND P0, PT, R7, UR5, PT ;  /* 0x0000000507007c0c */ /* 0x002fda000bf06270 */
[----:B------:R-:W-:Y:S05]  /*0070*/  @P0 EXIT ;  /* 0x000000000000094d */ /* 0x000fea0003800000 */
[----:B------:R-:W0:Y:S01]  /*0080*/  LDC.64 R2, c[0x0][0x388] ;  /* 0x0000e200ff027b82 */ /* 0x000e220000000a00 */
[----:B------:R-:W1:Y:S01]  /*0090*/  LDCU.64 UR4, c[0x0][0x358] ;  /* 0x00006b00ff0477ac */ /* 0x000e620008000a00 */
[----:B------:R-:W-:Y:S01]  /*00a0*/  IMAD R5, R7, 0x7, RZ ;  /* 0x0000000707057824 */ /* 0x000fe200078e02ff */
[----:B------:R-:W2:Y:S05]  /*00b0*/  LDCU UR6, c[0x0][0x398] ;  /* 0x00007300ff0677ac */ /* 0x000eaa0008000800 */
[----:B------:R-:W3:Y:S01]  /*00c0*/  LDC.64 R14, c[0x0][0x390] ;  /* 0x0000e400ff0e7b82 */ /* 0x000ee20000000a00 */
[----:B------:R-:W4:Y:S01]  /*00d0*/  LDCU UR8, c[0x0][0x398] ;  /* 0x00007300ff0877ac */ /* 0x000f220008000800 */
[----:B0-----:R-:W-:-:S05]  /*00e0*/  IMAD.WIDE R2, R5, 0x8, R2 ;  /* 0x0000000805027825 */ /* 0x001fca00078e0202 */
[----:B-1----:R-:W5:Y:S01]  /*00f0*/  LDG.E.64.CONSTANT R4, desc[UR4][R2.64] ;  /* 0x0000000402047981 */ /* 0x002f62000c1e9b00 */
[----:B---3--:R-:W-:-:S05]  /*0100*/  IMAD.WIDE R14, R7, 0x30, R14 ;  /* 0x00000030070e7825 */ /* 0x008fca00078e020e */
[----:B------:R-:W3:Y:S01]  /*0110*/  LDG.E.64 R12, desc[UR4][R14.64+0x28] ;  /* 0x000028040e0c7981 */ /* 0x000ee2000c1e1b00 */
[----:B------:R-:W-:Y:S01]  /*0120*/  BSSY.RECONVERGENT B0, `(.L_x_0) ;  /* 0x00000e7000007945 */ /* 0x000fe20003800200 */
[----:B------:R-:W-:Y:S01]  /*0130*/  IMAD.MOV.U32 R17, RZ, RZ, RZ ;  /* 0x000000ffff117224 */ /* 0x000fe200078e00ff */
[----:B------:R-:W-:Y:S01]  /*0140*/  CS2R R22, SRZ ;  /* 0x0000000000167805 */ /* 0x000fe2000001ff00 */
[----:B-----5:R-:W2:Y:S01]  /*0150*/  F2I.F64.FLOOR R16, R4 ;  /* 0x0000000400107311 */ /* 0x020ea20000305100 */
[--C-:B---3--:R-:W-:Y:S02]  /*0160*/  IMAD.MOV.U32 R20, RZ, RZ, R12.reuse ;  /* 0x000000ffff147224 */ /* 0x108fe400078e000c */
[--C-:B------:R-:W-:Y:S02]  /*0170*/  IMAD.MOV.U32 R21, RZ, RZ, R13.reuse ;  /* 0x000000ffff157224 */ /* 0x100fe400078e000d */
[----:B------:R-:W-:Y:S02]  /*0180*/  IMAD.MOV.U32 R18, RZ, RZ, R12 ;  /* 0x000000ffff127224 */ /* 0x000fe400078e000c */
[----:B------:R-:W-:Y:S01]  /*0190*/  IMAD.MOV.U32 R19, RZ, RZ, R13 ;  /* 0x000000ffff137224 */ /* 0x000fe200078e000d */
[----:B--2---:R-:W-:-:S13]  /*01a0*/  ISETP.GE.AND P0, PT, R16, UR6, PT ;  /* 0x0000000610007c0c */ /* 0x004fda000bf06270 */
[----:B----4-:R-:W-:Y:S05]  /*01b0*/  @P0 BRA `(.L_x_1) ;  /* 0x0000000c00740947 */ /* 0x010fea0003800000 */
[----:B------:R-:W2:Y:S01]  /*01c0*/  LDG.E.64.CONSTANT R18, desc[UR4][R2.64+0x30] ;  /* 0x0000300402127981 */ /* 0x000ea2000c1e9b00 */
[----:B------:R-:W0:Y:S03]  /*01d0*/  LDCU UR6, c[0x0][0x3a0] ;  /* 0x00007400ff0677ac */ /* 0x000e260008000800 */
[----:B------:R1:W5:Y:S04]  /*01e0*/  LDG.E.64.CONSTANT R10, desc[UR4][R2.64+0x8] ;  /* 0x00000804020a7981 */ /* 0x000368000c1e9b00 */
[----:B------:R1:W5:Y:S04]  /*01f0*/  LDG.E.64.CONSTANT R8, desc[UR4][R2.64+0x10] ;  /* 0x0000100402087981 */ /* 0x000368000c1e9b00 */
[----:B------:R1:W5:Y:S04]  /*0200*/  LDG.E.64.CONSTANT R6, desc[UR4][R2.64+0x18] ;  /* 0x0000180402067981 */ /* 0x000368000c1e9b00 */
[----:B------:R1:W5:Y:S01]  /*0210*/  LDG.E.64.CONSTANT R4, desc[UR4][R2.64+0x20] ;  /* 0x0000200402047981 */ /* 0x000362000c1e9b00 */
[----:B0-----:R-:W-:Y:S01]  /*0220*/  UISETP.NE.AND UP0, UPT, UR6, URZ, UPT ;  /* 0x000000ff0600728c */ /* 0x001fe2000bf05270 */
[----:B--2---:R1:W0:Y:S08]  /*0230*/  F2I.F64.FLOOR R0, R18 ;  /* 0x0000001200007311 */ /* 0x0042300000305100 */
[----:B------:R-:W-:Y:S05]  /*0240*/  BRA.U !UP0, `(.L_x_2) ;  /* 0x0000000508c87547 */ /* 0x000fea000b800000 */
[----:B------:R-:W2:Y:S01]  /*0250*/  LDG.E.64.CONSTANT R20, desc[UR4][R2.64+0x28] ;  /* 0x0000280402147981 */ /* 0x000ea2000c1e9b00 */
[----:B-1----:R-:W1:Y:S01]  /*0260*/  MUFU.RCP64H R19, 100 ;  /* 0x4059000000137908 */ /* 0x002e620000001800 */
[----:B------:R-:W-:Y:S02]  /*0270*/  HFMA2 R24, -RZ, RZ, 0, 0 ;  /* 0x00000000ff187431 */ /* 0x000fe400000001ff */
[----:B------:R-:W-:Y:S01]  /*0280*/  IMAD.MOV.U32 R25, RZ, RZ, 0x40590000 ;  /* 0x40590000ff197424 */ /* 0x000fe200078e00ff */
[----:B------:R-:W-:Y:S01]  /*0290*/  BSSY.RECONVERGENT B1, `(.L_x_3) ;  /* 0x0000010000017945 */ /* 0x000fe20003800200 */
[----:B------:R-:W-:-:S06]  /*02a0*/  IMAD.MOV.U32 R18, RZ, RZ, 0x1 ;  /* 0x00000001ff127424 */ /* 0x000fcc00078e00ff */
[----:B-1----:R-:W-:-:S08]  /*02b0*/  DFMA R22, R18, -R24, 1 ;  /* 0x3ff000001216742b */ /* 0x002fd00000000818 */
[----:B------:R-:W-:-:S08]  /*02c0*/  DFMA R22, R22, R22, R22 ;  /* 0x000000161616722b */ /* 0x000fd00000000016 */
[----:B------:R-:W-:-:S08]  /*02d0*/  DFMA R22, R18, R22, R18 ;  /* 0x000000161216722b */ /* 0x000fd00000000012 */
[----:B------:R-:W-:-:S08]  /*02e0*/  DFMA R18, R22, -R24, 1 ;  /* 0x3ff000001612742b */ /* 0x000fd00000000818 */
[----:B------:R-:W-:-:S08]  /*02f0*/  DFMA R18, R22, R18, R22 ;  /* 0x000000121612722b */ /* 0x000fd00000000016 */
[----:B--2---:R-:W-:Y:S01]  /*0300*/  DMUL R22, R20, R18 ;  /* 0x0000001214167228 */ /* 0x004fe20000000000 */
[----:B------:R-:W-:-:S07]  /*0310*/  FSETP.GEU.AND P1, PT, |R21|, 6.5827683646048100446e-37, PT ;  /* 0x036000001500780b */ /* 0x000fce0003f2e200 */
[----:B------:R-:W-:-:S08]  /*0320*/  DFMA R24, R22, -100, R20 ;  /* 0xc05900001618782b */ /* 0x000fd00000000014 */
[----:B------:R-:W-:-:S10]  /*0330*/  DFMA R2, R18, R24, R22 ;  /* 0x000000181202722b */ /* 0x000fd40000000016 */
[----:B------:R-:W-:-:S05]  /*0340*/  FFMA R17, RZ, 3.390625, R3 ;  /* 0x40590000ff117823 */ /* 0x000fca0000000003 */
[----:B------:R-:W-:-:S13]  /*0350*/  FSETP.GT.AND P0, PT, |R17|, 1.469367938527859385e-39, PT ;  /* 0x001000001100780b */ /* 0x000fda0003f04200 */
[----:B------:R-:W-:Y:S05]  /*0360*/  @P0 BRA P1, `(.L_x_4) ;  /* 0x0000000000080947 */ /* 0x000fea0000800000 */
[----:B------:R-:W-:-:S07]  /*0370*/  MOV R22, 0x390 ;  /* 0x0000039000167802 */ /* 0x000fce0000000f00 */
[----:B0----5:R-:W-:Y:S05]  /*0380*/  CALL.REL.NOINC `($__internal_0_$__cuda_sm20_div_rn_f64_full) ;  /* 0x0000000c00247944 */ /* 0x021fea0003c00000 */
.L_x_4:
[----:B------:R-:W-:Y:S05]  /*0390*/  BSYNC.RECONVERGENT B1 ;  /* 0x0000000000017941 */ /* 0x000fea0003800200 */
.L_x_3:
[----:B------:R-:W-:Y:S01]  /*03a0*/  IMAD.MOV.U32 R17, RZ, RZ, RZ ;  /* 0x000000ffff117224 */ /* 0x000fe200078e00ff */
[----:B------:R-:W-:Y:S01]  /*03b0*/  MOV R19, R13 ;  /* 0x0000000d00137202 */ /* 0x000fe20000000f00 */
[----:B------:R-:W-:Y:S01]  /*03c0*/  IMAD.MOV.U32 R24, RZ, RZ, R16 ;  /* 0x000000ffff187224 */ /* 0x000fe200078e0010 */
[----:B------:R-:W-:Y:S01]  /*03d0*/  CS2R R22, SRZ ;  /* 0x0000000000167805 */ /* 0x000fe2000001ff00 */
[--C-:B------:R-:W-:Y:S02]  /*03e0*/  IMAD.MOV.U32 R18, RZ, RZ, R12.reuse ;  /* 0x000000ffff127224 */ /* 0x100fe400078e000c */
[----:B------:R-:W-:Y:S02]  /*03f0*/  IMAD.MOV.U32 R20, RZ, RZ, R12 ;  /* 0x000000ffff147224 */ /* 0x000fe400078e000c */
[----:B------:R-:W-:-:S07]  /*0400*/  IMAD.MOV.U32 R21, RZ, RZ, R13 ;  /* 0x000000ffff157224 */ /* 0x000fce00078e000d */
.L_x_18:
[----:B------:R-:W-:Y:S01]  /*0410*/  ISETP.GE.AND P0, PT, R16, 0x1, PT ;  /* 0x000000011000780c */ /* 0x000fe20003f06270 */
[----:B------:R-:W-:Y:S04]  /*0420*/  BSSY.RECONVERGENT B1, `(.L_x_5) ;  /* 0x000004f000017945 */ /* 0x000fe80003800200 */
[----:B------:R-:W-:Y:S08]  /*0430*/  BSSY.RELIABLE B2, `(.L_x_6) ;  /* 0x000001c000027945 */ /* 0x000ff00003800100 */
[----:B------:R-:W-:Y:S05]  /*0440*/  @!P0 BRA `(.L_x_7) ;  /* 0x0000000000588947 */ /* 0x000fea0003800000 */
[----:B------:R-:W-:Y:S01]  /*0450*/  BSSY.RECONVERGENT B3, `(.L_x_8) ;  /* 0x0000010000037945 */ /* 0x000fe20003800200 */
[----:B------:R-:W-:-:S07]  /*0460*/  IMAD.MOV.U32 R25, RZ, RZ, RZ ;  /* 0x000000ffff197224 */ /* 0x000fce00078e00ff */
.L_x_11:
[----:B------:R-:W-:Y:S01]  /*0470*/  ISETP.GT.AND P1, PT, R24, R25, PT ;  /* 0x000000191800720c */ /* 0x000fe20003f24270 */
[----:B------:R-:W-:Y:S01]  /*0480*/  BSSY.RECONVERGENT B4, `(.L_x_9) ;  /* 0x0000009000047945 */ /* 0x000fe20003800200 */
[----:B------:R-:W-:-:S11]  /*0490*/  PLOP3.LUT P0, PT, PT, PT, PT, 0x8, 0x80 ;  /* 0x000000000080781c */ /* 0x000fd60003f0e170 */
[----:B------:R-:W-:Y:S05]  /*04a0*/  @!P1 BRA `(.L_x_10) ;  /* 0x0000000000189947 */ /* 0x000fea0003800000 */
[----:B------:R-:W1:Y:S01]  /*04b0*/  LDC.64 R26, c[0x0][0x380] ;  /* 0x0000e000ff1a7b82 */ /* 0x000e620000000a00 */
[----:B------:R-:W-:-:S05]  /*04c0*/  LOP3.LUT R29, RZ, R25, RZ, 0x33, !PT ;  /* 0x00000019ff1d7212 */ /* 0x000fca00078e33ff */
[----:B------:R-:W-:-:S04]  /*04d0*/  IMAD.IADD R29, R24, 0x1, R29 ;  /* 0x00000001181d7824 */ /* 0x000fc800078e021d */
[----:B-1----:R-:W-:-:S06]  /*04e0*/  IMAD.WIDE R26, R29, 0x8, R26 ;  /* 0x000000081d1a7825 */ /* 0x002fcc00078e021a */
[----:B------:R-:W2:Y:S02]  /*04f0*/  LDG.E.64.CONSTANT R26, desc[UR4][R26.64] ;  /* 0x000000041a1a7981 */ /* 0x000ea4000c1e9b00 */
[----:B--2--5:R-:W-:-:S14]  /*0500*/  DSETP.LEU.AND P0, PT, R26, R10, PT ;  /* 0x0000000a1a00722a */ /* 0x024fdc0003f0b000 */
.L_x_10:
[----:B------:R-:W-:Y:S05]  /*0510*/  BSYNC.RECONVERGENT B4 ;  /* 0x0000000000047941 */ /* 0x000fea0003800200 */
.L_x_9:
[----:B------:R-:W-:-:S05]  /*0520*/  VIADD R25, R25, 0x1 ;  /* 0x0000000119197836 */ /* 0x000fca0000000000 */
[----:B------:R-:W-:-:S13]  /*0530*/  ISETP.LT.AND P1, PT, R25, R16, PT ;  /* 0x000000101900720c */ /* 0x000fda0003f21270 */
[----:B------:R-:W-:Y:S05]  /*0540*/  @P0 BRA P1, `(.L_x_11) ;  /* 0xfffffffc00c80947 */ /* 0x000fea000083ffff */
[----:B------:R-:W-:Y:S05]  /*0550*/  BSYNC.RECONVERGENT B3 ;  /* 0x0000000000037941 */ /* 0x000fea0003800200 */
.L_x_8:
[----:B------:R-:W1:Y:S02]  /*0560*/  LDCU UR6, c[0x0][0x398] ;  /* 0x00007300ff0677ac */ /* 0x000e640008000800 */
[----:B-1----:R-:W-:-:S13]  /*0570*/  ISETP.LT.AND P1, PT, R24, UR6, PT ;  /* 0x0000000618007c0c */ /* 0x002fda000bf21270 */
[----:B------:R-:W-:Y:S05]  /*0580*/  @P0 BRA P1, `(.L_x_12) ;  /* 0x0000000000180947 */ /* 0x000fea0000800000 */
[----:B------:R-:W-:Y:S05]  /*0590*/  BREAK.RELIABLE B2 ;  /* 0x0000000000027942 */ /* 0x000fea0003800100 */
[----:B------:R-:W-:Y:S05]  /*05a0*/  BRA `(.L_x_13) ;  /* 0x0000000000d87947 */ /* 0x000fea0003800000 */
.L_x_7:
[----:B------:R-:W1:Y:S02]  /*05b0*/  LDCU UR6, c[0x0][0x398] ;  /* 0x00007300ff0677ac */ /* 0x000e640008000800 */
[----:B-1----:R-:W-:-:S13]  /*05c0*/  ISETP.GE.AND P0, PT, R24, UR6, PT ;  /* 0x0000000618007c0c */ /* 0x002fda000bf06270 */
[----:B------:R-:W-:Y:S05]  /*05d0*/  @P0 BREAK.RELIABLE B2 ;  /* 0x0000000000020942 */ /* 0x000fea0003800100 */
[----:B------:R-:W-:Y:S05]  /*05e0*/  @P0 BRA `(.L_x_13) ;  /* 0x0000000000c80947 */ /* 0x000fea0003800000 */
.L_x_12:
[----:B------:R-:W-:Y:S05]  /*05f0*/  BSYNC.RELIABLE B2 ;  /* 0x0000000000027941 */ /* 0x000fea0003800100 */
.L_x_6:
[----:B------:R-:W-:-:S07]  /*0600*/  MOV R25, R24 ;  /* 0x0000001800197202 */ /* 0x000fce0000000f00 */
.L_x_15:
[----:B------:R-:W1:Y:S02]  /*0610*/  LDC.64 R26, c[0x0][0x380] ;  /* 0x0000e000ff1a7b82 */ /* 0x000e640000000a00 */
[----:B-1----:R-:W-:-:S06]  /*0620*/  IMAD.WIDE R26, R25, 0x8, R26 ;  /* 0x00000008191a7825 */ /* 0x002fcc00078e021a */
[----:B------:R-:W2:Y:S02]  /*0630*/  LDG.E.64.CONSTANT R26, desc[UR4][R26.64] ;  /* 0x000000041a1a7981 */ /* 0x000ea4000c1e9b00 */
[----:B--2--5:R-:W-:-:S14]  /*0640*/  DSETP.GEU.AND P0, PT, R26, R8, PT ;  /* 0x000000081a00722a */ /* 0x024fdc0003f0e000 */
[----:B------:R-:W-:Y:S05]  /*0650*/  @P0 BRA `(.L_x_14) ;  /* 0x0000000000140947 */ /* 0x000fea0003800000 */
[----:B------:R-:W1:Y:S01]  /*0660*/  LDCU UR6, c[0x0][0x398] ;  /* 0x00007300ff0677ac */ /* 0x000e620008000800 */
[----:B------:R-:W-:-:S05]  /*0670*/  VIADD R25, R25, 0x1 ;  /* 0x0000000119197836 */ /* 0x000fca0000000000 */
[----:B-1----:R-:W-:-:S13]  /*0680*/  ISETP.GE.AND P0, PT, R25, UR6, PT ;  /* 0x0000000619007c0c */ /* 0x002fda000bf06270 */
[----:B------:R-:W-:Y:S05]  /*0690*/  @!P0 BRA `(.L_x_15) ;  /* 0xfffffffc00dc8947 */ /* 0x000fea000383ffff */
[----:B------:R-:W-:Y:S05]  /*06a0*/  BRA `(.L_x_13) ;  /* 0x0000000000987947 */ /* 0x000fea0003800000 */
.L_x_14:
[----:B------:R-:W-:-:S14]  /*06b0*/  DSETP.GE.AND P0, PT, R26, R8, PT ;  /* 0x000000081a00722a */ /* 0x000fdc0003f06000 */
[----:B------:R-:W-:Y:S05]  /*06c0*/  @!P0 BRA `(.L_x_13) ;  /* 0x0000000000908947 */ /* 0x000fea0003800000 */
[----:B------:R-:W1:Y:S01]  /*06d0*/  LDC R30, c[0x0][0x398] ;  /* 0x0000e600ff1e7b82 */ /* 0x000e620000000800 */
[----:B------:R-:W-:Y:S01]  /*06e0*/  DMUL R26, R20, R2 ;  /* 0x00000002141a7228 */ /* 0x000fe20000000000 */
[----:B------:R-:W-:Y:S02]  /*06f0*/  IMAD.MOV.U32 R24, RZ, RZ, R25 ;  /* 0x000000ffff187224 */ /* 0x000fe400078e0019 */
[----:B------:R-:W-:Y:S02]  /*0700*/  VIADD R23, R23, 0x1 ;  /* 0x0000000117177836 */ /* 0x000fe40000000000 */
[----:B-1----:R-:W-:-:S05]  /*0710*/  VIADD R30, R30, 0xffffffff ;  /* 0xffffffff1e1e7836 */ /* 0x002fca0000000000 */
[----:B------:R-:W-:-:S04]  /*0720*/  ISETP.GE.AND P0, PT, R25, R30, PT ;  /* 0x0000001e1900720c */ /* 0x000fc80003f06270 */
[----:B0-----:R-:W-:-:S13]  /*0730*/  ISETP.LT.OR P0, PT, R0, 0x1, P0 ;  /* 0x000000010000780c */ /* 0x001fda0000701670 */
[----:B------:R-:W-:-:S14]  /*0740*/  DSETP.GT.OR P0, PT, R26, R20, P0 ;  /* 0x000000141a00722a */ /* 0x000fdc0000704400 */
[----:B------:R-:W-:Y:S05]  /*0750*/  @P0 BRA `(.L_x_13) ;  /* 0x00000000006c0947 */ /* 0x000fea0003800000 */
[----:B------:R-:W-:-:S07]  /*0760*/  IMAD.MOV.U32 R31, RZ, RZ, RZ ;  /* 0x000000ffff1f7224 */ /* 0x000fce00078e00ff */
.L_x_17:
[----:B------:R-:W0:Y:S02]  /*0770*/  LDC.64 R28, c[0x0][0x380] ;  /* 0x0000e000ff1c7b82 */ /* 0x000e240000000a00 */
[----:B0-----:R-:W-:-:S06]  /*0780*/  IMAD.WIDE R28, R25, 0x8, R28 ;  /* 0x00000008191c7825 */ /* 0x001fcc00078e021c */
[----:B------:R-:W2:Y:S01]  /*0790*/  LDG.E.64.CONSTANT R28, desc[UR4][R28.64+0x8] ;  /* 0x000008041c1c7981 */ /* 0x000ea2000c1e9b00 */
[----:B------:R-:W-:Y:S01]  /*07a0*/  DADD R20, -R26, R20 ;  /* 0x000000001a147229 */ /* 0x000fe20000000114 */
[----:B------:R-:W-:Y:S01]  /*07b0*/  IADD3 R24, PT, PT, R25, 0x1, RZ ;  /* 0x0000000119187810 */ /* 0x000fe20007ffe0ff */
[----:B------:R-:W-:Y:S01]  /*07c0*/  VIADD R22, R22, 0x1 ;  /* 0x0000000116167836 */ /* 0x000fe20000000000 */
[----:B--2---:R-:W-:-:S14]  /*07d0*/  DSETP.GE.AND P0, PT, R28, R6, PT ;  /* 0x000000061c00722a */ /* 0x004fdc0003f06000 */
[----:B------:R-:W-:Y:S05]  /*07e0*/  @P0 BRA `(.L_x_16) ;  /* 0x0000000000200947 */ /* 0x000fea0003800000 */
[----:B------:R-:W-:Y:S01]  /*07f0*/  DMUL R26, R4, R26 ;  /* 0x0000001a041a7228 */ /* 0x000fe20000000000 */
[----:B------:R-:W-:Y:S01]  /*0800*/  VIADD R31, R31, 0x1 ;  /* 0x000000011f1f7836 */ /* 0x000fe20000000000 */
[----:B------:R-:W-:Y:S01]  /*0810*/  ISETP.GE.AND P0, PT, R24, R30, PT ;  /* 0x0000001e1800720c */ /* 0x000fe20003f06270 */
[----:B------:R-:W-:-:S03]  /*0820*/  IMAD.MOV.U32 R25, RZ, RZ, R24 ;  /* 0x000000ffff197224 */ /* 0x000fc600078e0018 */
[----:B------:R-:W-:Y:S02]  /*0830*/  ISETP.LT.AND P0, PT, R31, R0, !P0 ;  /* 0x000000001f00720c */ /* 0x000fe40004701270 */
[----:B------:R-:W-:-:S14]  /*0840*/  DSETP.LEU.AND P1, PT, R26, R20, PT ;  /* 0x000000141a00722a */ /* 0x000fdc0003f2b000 */
[----:B------:R-:W-:Y:S05]  /*0850*/  @P0 BRA P1, `(.L_x_17) ;  /* 0xfffffffc00c40947 */ /* 0x000fea000083ffff */
[----:B------:R-:W-:Y:S05]  /*0860*/  BRA `(.L_x_13) ;  /* 0x0000000000287947 */ /* 0x000fea0003800000 */
.L_x_16:
[----:B------:R-:W-:Y:S01]  /*0870*/  DFMA R20, R6, R26, R20 ;  /* 0x0000001a0614722b */ /* 0x000fe20000000014 */
[----:B------:R-:W-:Y:S02]  /*0880*/  IMAD.MOV.U32 R25, RZ, RZ, R19 ;  /* 0x000000ffff197224 */ /* 0x000fe400078e0013 */
[----:B------:R-:W-:-:S05]  /*0890*/  VIADD R17, R17, 0x1 ;  /* 0x0000000111117836 */ /* 0x000fca0000000000 */
[----:B------:R-:W-:Y:S02]  /*08a0*/  DSETP.MAX.AND P0, P1, R18, R20, PT ;  /* 0x000000141200722a */ /* 0x000fe4000390f000 */
[----:B------:R-:W-:Y:S01]  /*08b0*/  MOV R26, R21 ;  /* 0x00000015001a7202 */ /* 0x000fe20000000f00 */
[----:B------:R-:W-:-:S03]  /*08c0*/  IMAD.MOV.U32 R19, RZ, RZ, R20 ;  /* 0x000000ffff137224 */ /* 0x000fc600078e0014 */
[----:B------:R-:W-:Y:S02]  /*08d0*/  FSEL R25, R25, R26, P0 ;  /* 0x0000001a19197208 */ /* 0x000fe40000000000 */
[----:B------:R-:W-:-:S06]  /*08e0*/  SEL R18, R18, R19, P0 ;  /* 0x0000001312127207 */ /* 0x000fcc0000000000 */
[----:B------:R-:W-:-:S05]  /*08f0*/  @P1 LOP3.LUT R25, R26, 0x80000, RZ, 0xfc, !PT ;  /* 0x000800001a191812 */ /* 0x000fca00078efcff */
[----:B------:R-:W-:-:S07]  /*0900*/  IMAD.MOV.U32 R19, RZ, RZ, R25 ;  /* 0x000000ffff137224 */ /* 0x000fce00078e0019 */
.L_x_13:
[----:B------:R-:W-:Y:S05]  /*0910*/  BSYNC.RECONVERGENT B1 ;  /* 0x0000000000017941 */ /* 0x000fea0003800200 */
.L_x_5:
[----:B------:R-:W1:Y:S01]  /*0920*/  LDCU UR6, c[0x0][0x398] ;  /* 0x00007300ff0677ac */ /* 0x000e620008000800 */
[----:B------:R-:W-:-:S05]  /*0930*/  VIADD R24, R24, 0x1 ;  /* 0x0000000118187836 */ /* 0x000fca0000000000 */
[----:B-1----:R-:W-:-:S13]  /*0940*/  ISETP.GE.AND P0, PT, R24, UR6, PT ;  /* 0x0000000618007c0c */ /* 0x002fda000bf06270 */
[----:B------:R-:W-:Y:S05]  /*0950*/  @!P0 BRA `(.L_x_18) ;  /* 0xfffffff800ac8947 */ /* 0x000fea000383ffff */
[----:B------:R-:W-:Y:S05]  /*0960*/  BRA `(.L_x_1) ;  /* 0x0000000400887947 */ /* 0x000fea0003800000 */
.L_x_2:
[----:B------:R-:W-:Y:S01]  /*0970*/  MOV R17, RZ ;  /* 0x000000ff00117202 */ /* 0x000fe20000000f00 */
[----:B-1----:R-:W-:Y:S01]  /*0980*/  IMAD.MOV.U32 R2, RZ, RZ, R16 ;  /* 0x000000ffff027224 */ /* 0x002fe200078e0010 */
[----:B------:R-:W-:Y:S01]  /*0990*/  MOV R21, R13 ;  /* 0x0000000d00157202 */ /* 0x000fe20000000f00 */
[--C-:B------:R-:W-:Y:S01]  /*09a0*/  IMAD.MOV.U32 R18, RZ, RZ, R12.reuse ;  /* 0x000000ffff127224 */ /* 0x100fe200078e000c */
[----:B------:R-:W-:Y:S01]  /*09b0*/  CS2R R22, SRZ ;  /* 0x0000000000167805 */ /* 0x000fe2000001ff00 */
[----:B------:R-:W-:Y:S02]  /*09c0*/  IMAD.MOV.U32 R19, RZ, RZ, R13 ;  /* 0x000000ffff137224 */ /* 0x000fe400078e000d */
[----:B------:R-:W-:-:S07]  /*09d0*/  IMAD.MOV.U32 R20, RZ, RZ, R12 ;  /* 0x000000ffff147224 */ /* 0x000fce00078e000c */
.L_x_31:
[----:B------:R-:W-:Y:S01]  /*09e0*/  ISETP.GE.AND P0, PT, R16, 0x1, PT ;  /* 0x000000011000780c */ /* 0x000fe20003f06270 */
[----:B------:R-:W-:Y:S04]  /*09f0*/  BSSY.RECONVERGENT B1, `(.L_x_19) ;  /* 0x0000055000017945 */ /* 0x000fe80003800200 */
[----:B------:R-:W-:Y:S08]  /*0a00*/  BSSY.RELIABLE B2, `(.L_x_20) ;  /* 0x000001e000027945 */ /* 0x000ff00003800100 */
[----:B------:R-:W-:Y:S05]  /*0a10*/  @P0 BRA `(.L_x_21) ;  /* 0x0000000000180947 */ /* 0x000fea0003800000 */
[----:B------:R-:W1:Y:S01]  /*0a20*/  LDCU UR6, c[0x0][0x398] ;  /* 0x00007300ff0677ac */ /* 0x000e620008000800 */
[----:B------:R-:W-:Y:S01]  /*0a30*/  IMAD.MOV.U32 R28, RZ, RZ, R2 ;  /* 0x000000ffff1c7224 */ /* 0x000fe200078e0002 */
[----:B-1----:R-:W-:-:S13]  /*0a40*/  ISETP.GE.AND P0, PT, R2, UR6, PT ;  /* 0x0000000602007c0c */ /* 0x002fda000bf06270 */
[----:B------:R-:W-:Y:S05]  /*0a50*/  @P0 BREAK.RELIABLE B2 ;  /* 0x0000000000020942 */ /* 0x000fea0003800100 */
[----:B------:R-:W-:Y:S05]  /*0a60*/  @!P0 BRA `(.L_x_22) ;  /* 0x00000000005c8947 */ /* 0x000fea0003800000 */
[----:B------:R-:W-:Y:S05]  /*0a70*/  BRA `(.L_x_23) ;  /* 0x0000000400307947 */ /* 0x000fea0003800000 */
.L_x_21:
[----:B------:R-:W-:Y:S01]  /*0a80*/  BSSY.RECONVERGENT B3, `(.L_x_24) ;  /* 0x0000010000037945 */ /* 0x000fe20003800200 */
[----:B------:R-:W-:-:S07]  /*0a90*/  IMAD.MOV.U32 R3, RZ, RZ, RZ ;  /* 0x000000ffff037224 */ /* 0x000fce00078e00ff */
.L_x_27:
        /* <DEDUP_REMOVED lines=10> */
.L_x_26:
[----:B------:R-:W-:Y:S05]  /*0b40*/  BSYNC.RECONVERGENT B4 ;  /* 0x0000000000047941 */ /* 0x000fea0003800200 */
.L_x_25:
[----:B------:R-:W-:-:S05]  /*0b50*/  VIADD R3, R3, 0x1 ;  /* 0x0000000103037836 */ /* 0x000fca0000000000 */
[----:B------:R-:W-:-:S13]  /*0b60*/  ISETP.LT.AND P1, PT, R3, R16, PT ;  /* 0x000000100300720c */ /* 0x000fda0003f21270 */
[----:B------:R-:W-:Y:S05]  /*0b70*/  @P0 BRA P1, `(.L_x_27) ;  /* 0xfffffffc00c80947 */ /* 0x000fea000083ffff */
[----:B------:R-:W-:Y:S05]  /*0b80*/  BSYNC.RECONVERGENT B3 ;  /* 0x0000000000037941 */ /* 0x000fea0003800200 */
.L_x_24:
[----:B------:R-:W1:Y:S02]  /*0b90*/  LDCU UR6, c[0x0][0x398] ;  /* 0x00007300ff0677ac */ /* 0x000e640008000800 */
[----:B-1----:R-:W-:-:S13]  /*0ba0*/  ISETP.LT.AND P0, PT, R2, UR6, P0 ;  /* 0x0000000602007c0c */ /* 0x002fda0008701270 */
[----:B------:R-:W-:Y:S05]  /*0bb0*/  @!P0 BREAK.RELIABLE B2 ;  /* 0x0000000000028942 */ /* 0x000fea0003800100 */
[----:B------:R-:W-:Y:S05]  /*0bc0*/  @!P0 BRA `(.L_x_23) ;  /* 0x0000000000dc8947 */ /* 0x000fea0003800000 */
[----:B------:R-:W-:-:S07]  /*0bd0*/  MOV R28, R2 ;  /* 0x00000002001c7202 */ /* 0x000fce0000000f00 */
.L_x_22:
[----:B------:R-:W-:Y:S05]  /*0be0*/  BSYNC.RELIABLE B2 ;  /* 0x0000000000027941 */ /* 0x000fea0003800100 */
.L_x_20:
[----:B------:R-:W1:Y:S02]  /*0bf0*/  LDC.64 R26, c[0x0][0x380] ;  /* 0x0000e000ff1a7b82 */ /* 0x000e640000000a00 */
[----:B-1----:R-:W-:-:S05]  /*0c00*/  IMAD.WIDE R26, R28, 0x8, R26 ;  /* 0x000000081c1a7825 */ /* 0x002fca00078e021a */
[----:B------:R-:W2:Y:S02]  /*0c10*/  LDG.E.64.CONSTANT R24, desc[UR4][R26.64] ;  /* 0x000000041a187981 */ /* 0x000ea4000c1e9b00 */
[----:B--2--5:R-:W-:-:S14]  /*0c20*/  DSETP.GEU.AND P0, PT, R24, R8, PT ;  /* 0x000000081800722a */ /* 0x024fdc0003f0e000 */
[----:B------:R-:W-:Y:S05]  /*0c30*/  @P0 BRA `(.L_x_28) ;  /* 0x0000000000100947 */ /* 0x000fea0003800000 */
[----:B------:R-:W-:-:S05]  /*0c40*/  VIADD R28, R28, 0x1 ;  /* 0x000000011c1c7836 */ /* 0x000fca0000000000 */
[----:B------:R-:W-:-:S13]  /*0c50*/  ISETP.GE.AND P0, PT, R28, UR8, PT ;  /* 0x000000081c007c0c */ /* 0x000fda000bf06270 */
[----:B------:R-:W-:Y:S05]  /*0c60*/  @!P0 BRA `(.L_x_20) ;  /* 0xfffffffc00e08947 */ /* 0x000fea000383ffff */
[----:B------:R-:W-:Y:S05]  /*0c70*/  BRA `(.L_x_23) ;  /* 0x0000000000b07947 */ /* 0x000fea0003800000 */
.L_x_28:
[----:B------:R-:W-:-:S14]  /*0c80*/  DSETP.GE.AND P0, PT, R24, R8, PT ;  /* 0x000000081800722a */ /* 0x000fdc0003f06000 */
[----:B------:R-:W-:Y:S05]  /*0c90*/  @!P0 BRA `(.L_x_23) ;  /* 0x0000000000a88947 */ /* 0x000fea0003800000 */
[----:B------:R-:W1:Y:S01]  /*0ca0*/  LDC R3, c[0x0][0x398] ;  /* 0x0000e600ff037b82 */ /* 0x000e620000000800 */
[----:B------:R-:W-:Y:S02]  /*0cb0*/  IMAD.MOV.U32 R2, RZ, RZ, R28 ;  /* 0x000000ffff027224 */ /* 0x000fe400078e001c */
[----:B------:R-:W-:-:S05]  /*0cc0*/  VIADD R23, R23, 0x1 ;  /* 0x0000000117177836 */ /* 0x000fca0000000000 */
[----:B------:R-:W2:Y:S01]  /*0cd0*/  LDC.64 R24, c[0x0][0x3a8] ;  /* 0x0000ea00ff187b82 */ /* 0x000ea20000000a00 */
[----:B-1----:R-:W-:-:S05]  /*0ce0*/  VIADD R3, R3, 0xffffffff ;  /* 0xffffffff03037836 */ /* 0x002fca0000000000 */
[----:B------:R-:W-:-:S04]  /*0cf0*/  ISETP.GE.AND P0, PT, R28, R3, PT ;  /* 0x000000031c00720c */ /* 0x000fc80003f06270 */
[----:B0-----:R-:W-:-:S13]  /*0d00*/  ISETP.LT.OR P0, PT, R0, 0x1, P0 ;  /* 0x000000010000780c */ /* 0x001fda0000701670 */
[----:B--2---:R-:W-:-:S14]  /*0d10*/  DSETP.LT.OR P0, PT, R20, R24, P0 ;  /* 0x000000181400722a */ /* 0x004fdc0000701400 */
[----:B------:R-:W-:Y:S05]  /*0d20*/  @P0 BRA `(.L_x_23) ;  /* 0x0000000000840947 */ /* 0x000fea0003800000 */
[----:B------:R-:W2:Y:S01]  /*0d30*/  LDG.E.64.CONSTANT R26, desc[UR4][R26.64+0x8] ;  /* 0x000008041a1a7981 */ /* 0x000ea2000c1e9b00 */
[----:B------:R-:W0:Y:S01]  /*0d40*/  LDCU.64 UR6, c[0x0][0x3a8] ;  /* 0x00007500ff0677ac */ /* 0x000e220008000a00 */
[----:B------:R-:W-:Y:S01]  /*0d50*/  DADD R20, R20, -R24 ;  /* 0x0000000014147229 */ /* 0x000fe20000000818 */
[----:B------:R-:W-:Y:S01]  /*0d60*/  IADD3 R2, PT, PT, R28, 0x1, RZ ;  /* 0x000000011c027810 */ /* 0x000fe20007ffe0ff */
[----:B------:R-:W-:Y:S02]  /*0d70*/  VIADD R22, R22, 0x1 ;  /* 0x0000000116167836 */ /* 0x000fe40000000000 */
[----:B0-----:R-:W-:Y:S02]  /*0d80*/  IMAD.U32 R24, RZ, RZ, UR6 ;  /* 0x00000006ff187e24 */ /* 0x001fe4000f8e00ff */
[----:B------:R-:W-:Y:S01]  /*0d90*/  IMAD.U32 R25, RZ, RZ, UR7 ;  /* 0x00000007ff197e24 */ /* 0x000fe2000f8e00ff */
[----:B--2---:R-:W-:-:S14]  /*0da0*/  DSETP.GE.AND P0, PT, R26, R6, PT ;  /* 0x000000061a00722a */ /* 0x004fdc0003f06000 */
[----:B------:R-:W-:Y:S05]  /*0db0*/  @P0 BRA `(.L_x_29) ;  /* 0x00000000003c0947 */ /* 0x000fea0003800000 */
[----:B------:R-:W-:-:S07]  /*0dc0*/  IMAD.MOV.U32 R28, RZ, RZ, RZ ;  /* 0x000000ffff1c7224 */ /* 0x000fce00078e00ff */
.L_x_30:
[----:B------:R-:W-:Y:S01]  /*0dd0*/  IADD3 R28, PT, PT, R28, 0x1, RZ ;  /* 0x000000011c1c7810 */ /* 0x000fe20007ffe0ff */
[----:B------:R-:W-:Y:S01]  /*0de0*/  DMUL R24, R4, R24 ;  /* 0x0000001804187228 */ /* 0x000fe20000000000 */
[----:B------:R-:W-:-:S04]  /*0df0*/  ISETP.GE.AND P0, PT, R2, R3, PT ;  /* 0x000000030200720c */ /* 0x000fc80003f06270 */
[----:B------:R-:W-:-:S13]  /*0e00*/  ISETP.GE.OR P0, PT, R28, R0, P0 ;  /* 0x000000001c00720c */ /* 0x000fda0000706670 */
[----:B------:R-:W-:-:S14]  /*0e10*/  DSETP.GT.OR P0, PT, R24, R20, P0 ;  /* 0x000000141800722a */ /* 0x000fdc0000704400 */
[----:B------:R-:W-:Y:S05]  /*0e20*/  @P0 BRA `(.L_x_23) ;  /* 0x0000000000440947 */ /* 0x000fea0003800000 */
[----:B------:R-:W0:Y:S02]  /*0e30*/  LDC.64 R26, c[0x0][0x380] ;  /* 0x0000e000ff1a7b82 */ /* 0x000e240000000a00 */
[----:B0-----:R-:W-:-:S06]  /*0e40*/  IMAD.WIDE R26, R2, 0x8, R26 ;  /* 0x00000008021a7825 */ /* 0x001fcc00078e021a */
[----:B------:R-:W2:Y:S01]  /*0e50*/  LDG.E.64.CONSTANT R26, desc[UR4][R26.64+0x8] ;  /* 0x000008041a1a7981 */ /* 0x000ea2000c1e9b00 */
[----:B------:R-:W-:Y:S01]  /*0e60*/  DADD R20, R20, -R24 ;  /* 0x0000000014147229 */ /* 0x000fe20000000818 */
[----:B------:R-:W-:Y:S02]  /*0e70*/  VIADD R2, R2, 0x1 ;  /* 0x0000000102027836 */ /* 0x000fe40000000000 */
[----:B------:R-:W-:Y:S01]  /*0e80*/  VIADD R22, R22, 0x1 ;  /* 0x0000000116167836 */ /* 0x000fe20000000000 */
[----:B--2---:R-:W-:-:S14]  /*0e90*/  DSETP.GE.AND P0, PT, R26, R6, PT ;  /* 0x000000061a00722a */ /* 0x004fdc0003f06000 */
[----:B------:R-:W-:Y:S05]  /*0ea0*/  @!P0 BRA `(.L_x_30) ;  /* 0xfffffffc00c88947 */ /* 0x000fea000383ffff */
.L_x_29:
[----:B------:R-:W-:Y:S01]  /*0eb0*/  DFMA R20, R6, R24, R20 ;  /* 0x000000180614722b */ /* 0x000fe20000000014 */
[----:B------:R-:W-:Y:S01]  /*0ec0*/  IMAD.MOV.U32 R3, RZ, RZ, R19 ;  /* 0x000000ffff037224 */ /* 0x000fe200078e0013 */
[----:B------:R-:W-:-:S06]  /*0ed0*/  IADD3 R17, PT, PT, R17, 0x1, RZ ;  /* 0x0000000111117810 */ /* 0x000fcc0007ffe0ff */
[----:B------:R-:W-:Y:S02]  /*0ee0*/  DSETP.MAX.AND P0, P1, R18, R20, PT ;  /* 0x000000141200722a */ /* 0x000fe4000390f000 */
[----:B------:R-:W-:-:S05]  /*0ef0*/  IMAD.MOV.U32 R24, RZ, RZ, R21 ;  /* 0x000000ffff187224 */ /* 0x000fca00078e0015 */
[----:B------:R-:W-:Y:S01]  /*0f00*/  FSEL R19, R3, R24, P0 ;  /* 0x0000001803137208 */ /* 0x000fe20000000000 */
[----:B------:R-:W-:-:S05]  /*0f10*/  IMAD.MOV.U32 R3, RZ, RZ, R20 ;  /* 0x000000ffff037224 */ /* 0x000fca00078e0014 */
[----:B------:R-:W-:Y:S02]  /*0f20*/  SEL R18, R18, R3, P0 ;  /* 0x0000000312127207 */ /* 0x000fe40000000000 */
[----:B------:R-:W-:-:S07]  /*0f30*/  @P1 LOP3.LUT R19, R24, 0x80000, RZ, 0xfc, !PT ;  /* 0x0008000018131812 */ /* 0x000fce00078efcff */
.L_x_23:
[----:B------:R-:W-:Y:S05]  /*0f40*/  BSYNC.RECONVERGENT B1 ;  /* 0x0000000000017941 */ /* 0x000fea0003800200 */
.L_x_19:
[----:B------:R-:W1:Y:S01]  /*0f50*/  LDCU UR6, c[0x0][0x398] ;  /* 0x00007300ff0677ac */ /* 0x000e620008000800 */
[----:B------:R-:W-:-:S05]  /*0f60*/  VIADD R2, R2, 0x1 ;  /* 0x0000000102027836 */ /* 0x000fca0000000000 */
[----:B-1----:R-:W-:-:S13]  /*0f70*/  ISETP.GE.AND P0, PT, R2, UR6, PT ;  /* 0x0000000602007c0c */ /* 0x002fda000bf06270 */
[----:B------:R-:W-:Y:S05]  /*0f80*/  @!P0 BRA `(.L_x_31) ;  /* 0xfffffff800948947 */ /* 0x000fea000383ffff */
.L_x_1:
[----:B------:R-:W-:Y:S05]  /*0f90*/  BSYNC.RECONVERGENT B0 ;  /* 0x0000000000007941 */ /* 0x000fea0003800200 */
.L_x_0:
[----:B------:R-:W-:Y:S05]  /*0fa0*/  WARPSYNC.ALL ;  /* 0x0000000000007948 */ /* 0x000fea0003800000 */
[----:B------:R-:W-:Y:S01]  /*0fb0*/  DADD R2, -R12, R20 ;  /* 0x000000000c027229 */ /* 0x000fe20000000114 */
[----:B------:R-:W-:Y:S04]  /*0fc0*/  STG.E.64 desc[UR4][R14.64], R20 ;  /* 0x000000140e007986 */ /* 0x000fe8000c101b04 */
[----:B------:R-:W-:Y:S04]  /*0fd0*/  STG.E.64 desc[UR4][R14.64+0x8], R18 ;  /* 0x000008120e007986 */ /* 0x000fe8000c101b04 */
[----:B------:R-:W-:Y:S04]  /*0fe0*/  STG.E.64 desc[UR4][R14.64+0x10], R22 ;  /* 0x000010160e007986 */ /* 0x000fe8000c101b04 */
[----:B------:R-:W-:Y:S04]  /*0ff0*/  STG.E desc[UR4][R14.64+0x18], R17 ;  /* 0x000018110e007986 */ /* 0x000fe8000c101904 */
[----:B------:R-:W-:Y:S01]  /*1000*/  STG.E.64 desc[UR4][R14.64+0x20], R2 ;  /* 0x000020020e007986 */ /* 0x000fe2000c101b04 */
[----:B------:R-:W-:Y:S05]  /*1010*/  EXIT ;  /* 0x000000000000794d */ /* 0x000fea0003800000 */
        .weak           $__internal_0_$__cuda_sm20_div_rn_f64_full
        .type           $__internal_0_$__cuda_sm20_div_rn_f64_full,@function
        .size           $__internal_0_$__cuda_sm20_div_rn_f64_full,(.L_x_37 - $__internal_0_$__cuda_sm20_div_rn_f64_full)
$__internal_0_$__cuda_sm20_div_rn_f64_full:
[----:B------:R-:W-:Y:S01]  /*1020*/  IMAD.MOV.U32 R3, RZ, RZ, 0x3ff90000 ;  /* 0x3ff90000ff037424 */ /* 0x000fe200078e00ff */
[----:B------:R-:W-:Y:S01]  /*1030*/  MOV R24, 0x1 ;  /* 0x0000000100187802 */ /* 0x000fe20000000f00 */
[----:B------:R-:W-:Y:S01]  /*1040*/  IMAD.MOV.U32 R2, RZ, RZ, 0x0 ;  /* 0x00000000ff027424 */ /* 0x000fe200078e00ff */
[C---:B------:R-:W-:Y:S01]  /*1050*/  FSETP.GEU.AND P1, PT, |R21|.reuse, 1.469367938527859385e-39, PT ;  /* 0x001000001500780b */ /* 0x040fe20003f2e200 */
[----:B------:R-:W0:Y:S01]  /*1060*/  MUFU.RCP64H R25, R3 ;  /* 0x0000000300197308 */ /* 0x000e220000001800 */
[----:B------:R-:W-:Y:S01]  /*1070*/  LOP3.LUT R17, R21, 0x7ff00000, RZ, 0xc0, !PT ;  /* 0x7ff0000015117812 */ /* 0x000fe200078ec0ff */
[----:B------:R-:W-:Y:S01]  /*1080*/  IMAD.MOV.U32 R23, RZ, RZ, 0x1ca00000 ;  /* 0x1ca00000ff177424 */ /* 0x000fe200078e00ff */
[----:B------:R-:W-:Y:S01]  /*1090*/  BSSY.RECONVERGENT B2, `(.L_x_32) ;  /* 0x0000044000027945 */ /* 0x000fe20003800200 */
[----:B------:R-:W-:Y:S01]  /*10a0*/  IMAD.MOV.U32 R31, RZ, RZ, 0x40500000 ;  /* 0x40500000ff1f7424 */ /* 0x000fe200078e00ff */
[----:B------:R-:W-:Y:S01]  /*10b0*/  ISETP.GE.U32.AND P0, PT, R17, 0x40500000, PT ;  /* 0x405000001100780c */ /* 0x000fe20003f06070 */
[----:B------:R-:W-:-:S03]  /*10c0*/  IMAD.MOV.U32 R30, RZ, RZ, R17 ;  /* 0x000000ffff1e7224 */ /* 0x000fc600078e0011 */
[----:B------:R-:W-:-:S04]  /*10d0*/  SEL R23, R23, 0x63400000, !P0 ;  /* 0x6340000017177807 */ /* 0x000fc80004000000 */
[----:B------:R-:W-:Y:S01]  /*10e0*/  @!P1 LOP3.LUT R26, R23, 0x80000000, R21, 0xf8, !PT ;  /* 0x80000000171a9812 */ /* 0x000fe200078ef815 */
[----:B0-----:R-:W-:-:S03]  /*10f0*/  DFMA R18, R24, -R2, 1 ;  /* 0x3ff000001812742b */ /* 0x001fc60000000802 */
[----:B------:R-:W-:Y:S01]  /*1100*/  @!P1 LOP3.LUT R27, R26, 0x100000, RZ, 0xfc, !PT ;  /* 0x001000001a1b9812 */ /* 0x000fe200078efcff */
[----:B------:R-:W-:-:S04]  /*1110*/  @!P1 IMAD.MOV.U32 R26, RZ, RZ, RZ ;  /* 0x000000ffff1a9224 */ /* 0x000fc800078e00ff */
[----:B------:R-:W-:-:S08]  /*1120*/  DFMA R18, R18, R18, R18 ;  /* 0x000000121212722b */ /* 0x000fd00000000012 */
[----:B------:R-:W-:Y:S01]  /*1130*/  DFMA R24, R24, R18, R24 ;  /* 0x000000121818722b */ /* 0x000fe20000000018 */
[----:B------:R-:W-:Y:S01]  /*1140*/  LOP3.LUT R19, R23, 0x800fffff, R21, 0xf8, !PT ;  /* 0x800fffff17137812 */ /* 0x000fe200078ef815 */
[----:B------:R-:W-:-:S06]  /*1150*/  IMAD.MOV.U32 R18, RZ, RZ, R20 ;  /* 0x000000ffff127224 */ /* 0x000fcc00078e0014 */
[----:B------:R-:W-:Y:S02]  /*1160*/  DFMA R28, R24, -R2, 1 ;  /* 0x3ff00000181c742b */ /* 0x000fe40000000802 */
[----:B------:R-:W-:-:S06]  /*1170*/  @!P1 DFMA R18, R18, 2, -R26 ;  /* 0x400000001212982b */ /* 0x000fcc000000081a */
[----:B------:R-:W-:-:S04]  /*1180*/  DFMA R24, R24, R28, R24 ;  /* 0x0000001c1818722b */ /* 0x000fc80000000018 */
[----:B------:R-:W-:-:S04]  /*1190*/  @!P1 LOP3.LUT R30, R19, 0x7ff00000, RZ, 0xc0, !PT ;  /* 0x7ff00000131e9812 */ /* 0x000fc800078ec0ff */
[----:B------:R-:W-:Y:S01]  /*11a0*/  IADD3 R32, PT, PT, R30, -0x1, RZ ;  /* 0xffffffff1e207810 */ /* 0x000fe20007ffe0ff */
[----:B------:R-:W-:-:S03]  /*11b0*/  DMUL R26, R24, R18 ;  /* 0x00000012181a7228 */ /* 0x000fc60000000000 */
[----:B------:R-:W-:Y:S01]  /*11c0*/  ISETP.GT.U32.AND P0, PT, R32, 0x7feffffe, PT ;  /* 0x7feffffe2000780c */ /* 0x000fe20003f04070 */
[----:B------:R-:W-:-:S04]  /*11d0*/  VIADD R32, R31, 0xffffffff ;  /* 0xffffffff1f207836 */ /* 0x000fc80000000000 */
[----:B------:R-:W-:Y:S01]  /*11e0*/  DFMA R28, R26, -R2, R18 ;  /* 0x800000021a1c722b */ /* 0x000fe20000000012 */
[----:B------:R-:W-:-:S07]  /*11f0*/  ISETP.GT.U32.OR P0, PT, R32, 0x7feffffe, P0 ;  /* 0x7feffffe2000780c */ /* 0x000fce0000704470 */
[----:B------:R-:W-:-:S06]  /*1200*/  DFMA R24, R24, R28, R26 ;  /* 0x0000001c1818722b */ /* 0x000fcc000000001a */
[----:B------:R-:W-:Y:S05]  /*1210*/  @P0 BRA `(.L_x_33) ;  /* 0x0000000000680947 */ /* 0x000fea0003800000 */
[----:B------:R-:W-:-:S05]  /*1220*/  IMAD.MOV.U32 R20, RZ, RZ, 0x40500000 ;  /* 0x40500000ff147424 */ /* 0x000fca00078e00ff */
[----:B------:R-:W-:-:S04]  /*1230*/  VIADDMNMX R17, R17, -R20, 0xb9600000, !PT ;  /* 0xb960000011117446 */ /* 0x000fc80007800914 */
[----:B------:R-:W-:-:S05]  /*1240*/  VIMNMX R20, PT, PT, R17, 0x46a00000, PT ;  /* 0x46a0000011147848 */ /* 0x000fca0003fe0100 */
[----:B------:R-:W-:Y:S02]  /*1250*/  IMAD.IADD R23, R20, 0x1, -R23 ;  /* 0x0000000114177824 */ /* 0x000fe400078e0a17 */
[----:B------:R-:W-:-:S03]  /*1260*/  IMAD.MOV.U32 R20, RZ, RZ, RZ ;  /* 0x000000ffff147224 */ /* 0x000fc600078e00ff */
[----:B------:R-:W-:-:S06]  /*1270*/  IADD3 R21, PT, PT, R23, 0x7fe00000, RZ ;  /* 0x7fe0000017157810 */ /* 0x000fcc0007ffe0ff */
[----:B------:R-:W-:-:S10]  /*1280*/  DMUL R26, R24, R20 ;  /* 0x00000014181a7228 */ /* 0x000fd40000000000 */
[----:B------:R-:W-:-:S13]  /*1290*/  FSETP.GTU.AND P0, PT, |R27|, 1.469367938527859385e-39, PT ;  /* 0x001000001b00780b */ /* 0x000fda0003f0c200 */
[----:B------:R-:W-:Y:S05]  /*12a0*/  @P0 BRA `(.L_x_34) ;  /* 0x0000000000880947 */ /* 0x000fea0003800000 */
[----:B------:R-:W-:Y:S01]  /*12b0*/  DFMA R2, R24, -R2, R18 ;  /* 0x800000021802722b */ /* 0x000fe20000000012 */
[----:B------:R-:W-:-:S09]  /*12c0*/  IMAD.MOV.U32 R20, RZ, RZ, RZ ;  /* 0x000000ffff147224 */ /* 0x000fd200078e00ff */
[C---:B------:R-:W-:Y:S02]  /*12d0*/  FSETP.NEU.AND P0, PT, R3.reuse, RZ, PT ;  /* 0x000000ff0300720b */ /* 0x040fe40003f0d000 */
[----:B------:R-:W-:-:S04]  /*12e0*/  LOP3.LUT R2, R3, 0x40590000, RZ, 0x3c, !PT ;  /* 0x4059000003027812 */ /* 0x000fc800078e3cff */
[----:B------:R-:W-:-:S04]  /*12f0*/  LOP3.LUT R17, R2, 0x80000000, RZ, 0xc0, !PT ;  /* 0x8000000002117812 */ /* 0x000fc800078ec0ff */
[----:B------:R-:W-:-:S03]  /*1300*/  LOP3.LUT R21, R17, R21, RZ, 0xfc, !PT ;  /* 0x0000001511157212 */ /* 0x000fc600078efcff */
[----:B------:R-:W-:Y:S05]  /*1310*/  @!P0 BRA `(.L_x_34) ;  /* 0x00000000006c8947 */ /* 0x000fea0003800000 */
[----:B------:R-:W-:Y:S01]  /*1320*/  IMAD.MOV R3, RZ, RZ, -R23 ;  /* 0x000000ffff037224 */ /* 0x000fe200078e0a17 */
[----:B------:R-:W-:Y:S01]  /*1330*/  DMUL.RP R20, R24, R20 ;  /* 0x0000001418147228 */ /* 0x000fe20000008000 */
[----:B------:R-:W-:Y:S01]  /*1340*/  IMAD.MOV.U32 R2, RZ, RZ, RZ ;  /* 0x000000ffff027224 */ /* 0x000fe200078e00ff */
[----:B------:R-:W-:-:S05]  /*1350*/  IADD3 R23, PT, PT, -R23, -0x43300000, RZ ;  /* 0xbcd0000017177810 */ /* 0x000fca0007ffe1ff */
[----:B------:R-:W-:-:S03]  /*1360*/  DFMA R2, R26, -R2, R24 ;  /* 0x800000021a02722b */ /* 0x000fc60000000018 */
[----:B------:R-:W-:-:S07]  /*1370*/  LOP3.LUT R17, R21, R17, RZ, 0x3c, !PT ;  /* 0x0000001115117212 */ /* 0x000fce00078e3cff */
[----:B------:R-:W-:-:S04]  /*1380*/  FSETP.NEU.AND P0, PT, |R3|, R23, PT ;  /* 0x000000170300720b */ /* 0x000fc80003f0d200 */
[----:B------:R-:W-:Y:S02]  /*1390*/  FSEL R26, R20, R26, !P0 ;  /* 0x0000001a141a7208 */ /* 0x000fe40004000000 */
[----:B------:R-:W-:Y:S01]  /*13a0*/  FSEL R27, R17, R27, !P0 ;  /* 0x0000001b111b7208 */ /* 0x000fe20004000000 */
[----:B------:R-:W-:Y:S06]  /*13b0*/  BRA `(.L_x_34) ;  /* 0x0000000000447947 */ /* 0x000fec0003800000 */
.L_x_33:
[----:B------:R-:W-:-:S14]  /*13c0*/  DSETP.NAN.AND P0, PT, R20, R20, PT ;  /* 0x000000141400722a */ /* 0x000fdc0003f08000 */
[----:B------:R-:W-:Y:S05]  /*13d0*/  @P0 BRA `(.L_x_35) ;  /* 0x0000000000340947 */ /* 0x000fea0003800000 */
[----:B------:R-:W-:Y:S01]  /*13e0*/  ISETP.NE.AND P0, PT, R30, R31, PT ;  /* 0x0000001f1e00720c */ /* 0x000fe20003f05270 */
[----:B------:R-:W-:Y:S01]  /*13f0*/  IMAD.MOV.U32 R27, RZ, RZ, -0x80000 ;  /* 0xfff80000ff1b7424 */ /* 0x000fe200078e00ff */
[----:B------:R-:W-:-:S11]  /*1400*/  MOV R26, 0x0 ;  /* 0x00000000001a7802 */ /* 0x000fd60000000f00 */
[----:B------:R-:W-:Y:S05]  /*1410*/  @!P0 BRA `(.L_x_34) ;  /* 0x00000000002c8947 */ /* 0x000fea0003800000 */
[----:B------:R-:W-:Y:S02]  /*1420*/  ISETP.NE.AND P0, PT, R30, 0x7ff00000, PT ;  /* 0x7ff000001e00780c */ /* 0x000fe40003f05270 */
[----:B------:R-:W-:Y:S02]  /*1430*/  LOP3.LUT R20, R21, 0x40590000, RZ, 0x3c, !PT ;  /* 0x4059000015147812 */ /* 0x000fe400078e3cff */
[----:B------:R-:W-:Y:S02]  /*1440*/  ISETP.EQ.OR P0, PT, R31, RZ, !P0 ;  /* 0x000000ff1f00720c */ /* 0x000fe40004702670 */
[----:B------:R-:W-:-:S11]  /*1450*/  LOP3.LUT R27, R20, 0x80000000, RZ, 0xc0, !PT ;  /* 0x80000000141b7812 */ /* 0x000fd600078ec0ff */
[----:B------:R-:W-:Y:S01]  /*1460*/  @P0 LOP3.LUT R2, R27, 0x7ff00000, RZ, 0xfc, !PT ;  /* 0x7ff000001b020812 */ /* 0x000fe200078efcff */
[----:B------:R-:W-:Y:S02]  /*1470*/  @!P0 IMAD.MOV.U32 R26, RZ, RZ, RZ ;  /* 0x000000ffff1a8224 */ /* 0x000fe400078e00ff */
[----:B------:R-:W-:Y:S02]  /*1480*/  @P0 IMAD.MOV.U32 R26, RZ, RZ, RZ ;  /* 0x000000ffff1a0224 */ /* 0x000fe400078e00ff */
[----:B------:R-:W-:Y:S01]  /*1490*/  @P0 IMAD.MOV.U32 R27, RZ, RZ, R2 ;  /* 0x000000ffff1b0224 */ /* 0x000fe200078e0002 */
[----:B------:R-:W-:Y:S06]  /*14a0*/  BRA `(.L_x_34) ;  /* 0x0000000000087947 */ /* 0x000fec0003800000 */
.L_x_35:
[----:B------:R-:W-:Y:S02]  /*14b0*/  LOP3.LUT R27, R21, 0x80000, RZ, 0xfc, !PT ;  /* 0x00080000151b7812 */ /* 0x000fe400078efcff */
[----:B------:R-:W-:-:S07]  /*14c0*/  MOV R26, R20 ;  /* 0x00000014001a7202 */ /* 0x000fce0000000f00 */
.L_x_34:
[----:B------:R-:W-:Y:S05]  /*14d0*/  BSYNC.RECONVERGENT B2 ;  /* 0x0000000000027941 */ /* 0x000fea0003800200 */
.L_x_32:
[----:B------:R-:W-:Y:S02]  /*14e0*/  IMAD.MOV.U32 R23, RZ, RZ, 0x0 ;  /* 0x00000000ff177424 */ /* 0x000fe400078e00ff */
[----:B------:R-:W-:Y:S02]  /*14f0*/  IMAD.MOV.U32 R2, RZ, RZ, R26 ;  /* 0x000000ffff027224 */ /* 0x000fe400078e001a */
[----:B------:R-:W-:Y:S01]  /*1500*/  IMAD.MOV.U32 R3, RZ, RZ, R27 ;  /* 0x000000ffff037224 */ /* 0x000fe200078e001b */
[----:B------:R-:W-:Y:S06]  /*1510*/  RET.REL.NODEC R22 `(optimize_kernel) ;  /* 0xffffffe816b87950 */ /* 0x000fec0003c3ffff */
.L_x_36:
[----:B------:R-:W-:-:S00]  /*1520*/  BRA `(.L_x_36) ;  /* 0xfffffffc00fc7947 */ /* 0x000fc0000383ffff */
[----:B------:R-:W-:-:S00]  /*1530*/  NOP ;  /* 0x0000000000007918 */ /* 0x000fc00000000000 */
        /* <DEDUP_REMOVED lines=12> */
.L_x_37:


//--------------------- .nv.shared.reserved.0     --------------------------
	.section	.nv.shared.reserved.0,"aw",@nobits
	.weak		__nv_reservedSMEM_offset_0_alias
	.size		__nv_reservedSMEM_offset_0_alias, 0, 64
	.other		__nv_reservedSMEM_offset_0_alias,@"STO_CUDA_RESERVED_SHARED STV_DEFAULT"
__nv_reservedSMEM_offset_0_alias:
	.zero		0
	.zero		64


//--------------------- .nv.constant0.optimize_kernel --------------------------
	.section	.nv.constant0.optimize_kernel,"a",@progbits
	.sectionflags	@""
	.align	4
.nv.constant0.optimize_kernel:
	.zero		944


//--------------------- SYMBOLS --------------------------

	.type		.nv.reservedSmem.offset0,@object
	.size		.nv.reservedSmem.offset0,0x4
